	.headerflags	@"EF_CUDA_TEXMODE_UNIFIED EF_CUDA_64BIT_ADDRESS EF_CUDA_ACCELERATORS EF_CUDA_SM90 EF_CUDA_VIRTUAL_SM(EF_CUDA_SM90)"
	.elftype	@"ET_EXEC"


//--------------------- .nv.info                  --------------------------
	.section	.nv.info,"",@"SHT_CUDA_INFO"
	.align	4


	//----- nvinfo : EIATTR_REGCOUNT
	.align		4
        /*0000*/ 	.byte	0x04, 0x2f
        /*0002*/ 	.short	(.L_1 - .L_0)
	.align		4
.L_0:
        /*0004*/ 	.word	index@(triton_poi_fused_avg_pool2d_15)
        /*0008*/ 	.word	0x00000010


	//----- nvinfo : EIATTR_MIN_STACK_SIZE
	.align		4
.L_1:
        /*000c*/ 	.byte	0x04, 0x12
        /*000e*/ 	.short	(.L_3 - .L_2)
	.align		4
.L_2:
        /*0010*/ 	.word	index@(triton_poi_fused_avg_pool2d_15)
        /*0014*/ 	.word	0x00000000


	//----- nvinfo : EIATTR_FRAME_SIZE
	.align		4
.L_3:
        /*0018*/ 	.byte	0x04, 0x11
        /*001a*/ 	.short	(.L_5 - .L_4)
	.align		4
.L_4:
        /*001c*/ 	.word	index@(triton_poi_fused_avg_pool2d_15)
        /*0020*/ 	.word	0x00000000


	//----- nvinfo : EIATTR_MIN_STACK_SIZE
	.align		4
.L_5:
        /*0024*/ 	.byte	0x04, 0x12
        /*0026*/ 	.short	(.L_7 - .L_6)
	.align		4
.L_6:
        /*0028*/ 	.word	index@(triton_poi_fused_avg_pool2d_15)
        /*002c*/ 	.word	0x00000000
.L_7:


//--------------------- .nv.info.triton_poi_fused_avg_pool2d_15 --------------------------
	.section	.nv.info.triton_poi_fused_avg_pool2d_15,"",@"SHT_CUDA_INFO"
	.sectionflags	@""
	.align	4


	//----- nvinfo : EIATTR_CUDA_API_VERSION
	.align		4
        /*0000*/ 	.byte	0x04, 0x37
        /*0002*/ 	.short	(.L_9 - .L_8)
.L_8:
        /*0004*/ 	.word	0x0000007c


	//----- nvinfo : EIATTR_KPARAM_INFO
	.align		4
.L_9:
        /*0008*/ 	.byte	0x04, 0x17
        /*000a*/ 	.short	(.L_11 - .L_10)
.L_10:
        /*000c*/ 	.word	0x00000000
        /*0010*/ 	.short	0x0002
        /*0012*/ 	.short	0x0010
        /*0014*/ 	.byte	0x00, 0xf0, 0x11, 0x00


	//----- nvinfo : EIATTR_KPARAM_INFO
	.align		4
.L_11:
        /*0018*/ 	.byte	0x04, 0x17
        /*001a*/ 	.short	(.L_13 - .L_12)
.L_12:
        /*001c*/ 	.word	0x00000000
        /*0020*/ 	.short	0x0001
        /*0022*/ 	.short	0x0008
        /*0024*/ 	.byte	0x00, 0xf4, 0x21, 0x00


	//----- nvinfo : EIATTR_KPARAM_INFO
	.align		4
.L_13:
        /*0028*/ 	.byte	0x04, 0x17
        /*002a*/ 	.short	(.L_15 - .L_14)
.L_14:
        /*002c*/ 	.word	0x00000000
        /*0030*/ 	.short	0x0000
        /*0032*/ 	.short	0x0000
        /*0034*/ 	.byte	0x00, 0xf4, 0x21, 0x00


	//----- nvinfo : EIATTR_SPARSE_MMA_MASK
	.align		4
.L_15:
        /*0038*/ 	.byte	0x03, 0x50
        /*003a*/ 	.short	0x0000


	//----- nvinfo : EIATTR_MAXREG_COUNT
	.align		4
        /*003c*/ 	.byte	0x03, 0x1b
        /*003e*/ 	.short	0x00ff


	//----- nvinfo : EIATTR_EXIT_INSTR_OFFSETS
	.align		4
        /*0040*/ 	.byte	0x04, 0x1c
        /*0042*/ 	.short	(.L_17 - .L_16)


	//   ....[0]....
.L_16:
        /*0044*/ 	.word	0x000002c0


	//----- nvinfo : EIATTR_REQNTID
	.align		4
.L_17:
        /*0048*/ 	.byte	0x04, 0x10
        /*004a*/ 	.short	(.L_19 - .L_18)
.L_18:
        /*004c*/ 	.word	0x00000080
        /*0050*/ 	.word	0x00000001
        /*0054*/ 	.word	0x00000001


	//----- nvinfo : EIATTR_CBANK_PARAM_SIZE
	.align		4
.L_19:
        /*0058*/ 	.byte	0x03, 0x19
        /*005a*/ 	.short	0x0014


	//----- nvinfo : EIATTR_PARAM_CBANK
	.align		4
        /*005c*/ 	.byte	0x04, 0x0a
        /*005e*/ 	.short	(.L_21 - .L_20)
	.align		4
.L_20:
        /*0060*/ 	.word	index@(.nv.constant0.triton_poi_fused_avg_pool2d_15)
        /*0064*/ 	.short	0x0210
        /*0066*/ 	.short	0x0014


	//----- nvinfo : EIATTR_SW_WAR
	.align		4
.L_21:
        /*0068*/ 	.byte	0x04, 0x36
        /*006a*/ 	.short	(.L_23 - .L_22)
.L_22:
        /*006c*/ 	.word	0x00000008
.L_23:


//--------------------- .nv.callgraph             --------------------------
	.section	.nv.callgraph,"",@"SHT_CUDA_CALLGRAPH"
	.align	4
	.sectionentsize	8
	.align		4
        /*0000*/ 	.word	0x00000000
	.align		4
        /*0004*/ 	.word	0xffffffff
	.align		4
        /*0008*/ 	.word	0x00000000
	.align		4
        /*000c*/ 	.word	0xfffffffe
	.align		4
        /*0010*/ 	.word	0x00000000
	.align		4
        /*0014*/ 	.word	0xfffffffd
	.align		4
        /*0018*/ 	.word	0x00000000
	.align		4
        /*001c*/ 	.word	0xfffffffc


//--------------------- .text.triton_poi_fused_avg_pool2d_15 --------------------------
	.section	.text.triton_poi_fused_avg_pool2d_15,"ax",@progbits
	.align	128
        .global         triton_poi_fused_avg_pool2d_15
        .type           triton_poi_fused_avg_pool2d_15,@function
        .size           triton_poi_fused_avg_pool2d_15,(.L_x_1 - triton_poi_fused_avg_pool2d_15)
        .other          triton_poi_fused_avg_pool2d_15,@"STO_CUDA_ENTRY STV_DEFAULT"
triton_poi_fused_avg_pool2d_15:
.text.triton_poi_fused_avg_pool2d_15:
[----:B------:R-:W-:Y:S01]  /*0000*/  LDC R1, c[0x0][0x28] ;  /* 0x00000a00ff017b82 */ /* 0x000fe20000000800 */
[----:B------:R-:W1:Y:S01]  /*0010*/  S2R R0, SR_TID.X ;  /* 0x0000000000007919 */ /* 0x000e620000002100 */
[----:B------:R-:W-:Y:S01]  /*0020*/  ULDC.64 UR4, c[0x0][0x208] ;  /* 0x0000820000047ab9 */ /* 0x000fe20000000a00 */
[----:B------:R-:W2:Y:S01]  /*0030*/  S2R R3, SR_CTAID.X ;  /* 0x0000000000037919 */ /* 0x000ea20000002500 */
[----:B-1----:R-:W-:-:S04]  /*0040*/  SHF.L.U32 R0, R0, 0x1, RZ ;  /* 0x0000000100007819 */ /* 0x002fc800000006ff */
[----:B------:R-:W-:Y:S02]  /*0050*/  LOP3.LUT R0, R0, 0xfe, RZ, 0xc0, !PT ;  /* 0x000000fe00007812 */ /* 0x000fe400078ec0ff */
[----:B--2---:R-:W-:-:S03]  /*0060*/  SHF.R.S32.HI R5, RZ, 0x17, R3 ;  /* 0x00000017ff057819 */ /* 0x004fc60000011403 */
[----:B------:R-:W-:Y:S01]  /*0070*/  IMAD R0, R3, 0x100, R0 ;  /* 0x0000010003007824 */ /* 0x000fe200078e0200 */
[----:B------:R-:W-:-:S04]  /*0080*/  SGXT R5, R5, 0x1 ;  /* 0x000000010505781a */ /* 0x000fc80000000200 */
[----:B------:R-:W-:Y:S02]  /*0090*/  SHF.R.S32.HI R3, RZ, 0x1f, R0 ;  /* 0x0000001fff037819 */ /* 0x000fe40000011400 */
[-C--:B------:R-:W-:Y:S02]  /*00a0*/  LEA.HI R6, R5, R0.reuse, RZ, 0xb ;  /* 0x0000000005067211 */ /* 0x080fe400078f58ff */
[----:B------:R-:W-:Y:S02]  /*00b0*/  LEA.HI R4, R3, R0, RZ, 0x8 ;  /* 0x0000000003047211 */ /* 0x000fe400078f40ff */
[----:B------:R-:W1:Y:S01]  /*00c0*/  LDC.64 R2, c[0x0][0x210] ;  /* 0x00008400ff027b82 */ /* 0x000e620000000a00 */
[----:B------:R-:W-:Y:S02]  /*00d0*/  SHF.L.U32 R7, R6, 0x2, RZ ;  /* 0x0000000206077819 */ /* 0x000fe400000006ff */
[----:B------:R-:W-:Y:S02]  /*00e0*/  SHF.R.S32.HI R5, RZ, 0x8, R4 ;  /* 0x00000008ff057819 */ /* 0x000fe40000011404 */
[----:B------:R-:W-:-:S02]  /*00f0*/  LOP3.LUT R8, R7, 0xffffe000, RZ, 0xc0, !PT ;  /* 0xffffe00007087812 */ /* 0x000fc400078ec0ff */
[----:B------:R-:W-:Y:S02]  /*0100*/  LEA.HI R6, R5, R5, RZ, 0x3 ;  /* 0x0000000505067211 */ /* 0x000fe400078f18ff */
[----:B------:R-:W-:Y:S02]  /*0110*/  LOP3.LUT R7, R4, 0xffffff00, RZ, 0xc0, !PT ;  /* 0xffffff0004077812 */ /* 0x000fe400078ec0ff */
[----:B------:R-:W-:Y:S02]  /*0120*/  LOP3.LUT R6, R6, 0x7ffff8, RZ, 0xc0, !PT ;  /* 0x007ffff806067812 */ /* 0x000fe400078ec0ff */
[----:B------:R-:W-:-:S03]  /*0130*/  IADD3 R7, R8, R0, -R7 ;  /* 0x0000000008077210 */ /* 0x000fc60007ffe807 */
[----:B------:R-:W-:-:S05]  /*0140*/  IMAD.IADD R6, R5, 0x1, -R6 ;  /* 0x0000000105067824 */ /* 0x000fca00078e0a06 */
[----:B------:R-:W-:-:S04]  /*0150*/  LEA R9, R6, R7, 0x9 ;  /* 0x0000000706097211 */ /* 0x000fc800078e48ff */
[----:B------:R-:W-:Y:S01]  /*0160*/  IADD3 R11, R9, 0x1000, RZ ;  /* 0x00001000090b7810 */ /* 0x000fe20007ffe0ff */
[C---:B------:R-:W-:Y:S01]  /*0170*/  VIADD R7, R9.reuse, 0x100 ;  /* 0x0000010009077836 */ /* 0x040fe20000000000 */
[----:B------:R-:W-:Y:S01]  /*0180*/  IADD3 R13, R9, 0x1100, RZ ;  /* 0x00001100090d7810 */ /* 0x000fe20007ffe0ff */
[----:B-1----:R-:W-:-:S04]  /*0190*/  IMAD.WIDE R4, R9, 0x4, R2 ;  /* 0x0000000409047825 */ /* 0x002fc800078e0202 */
[--C-:B------:R-:W-:Y:S02]  /*01a0*/  IMAD.WIDE R6, R7, 0x4, R2.reuse ;  /* 0x0000000407067825 */ /* 0x100fe400078e0202 */
[----:B------:R-:W2:Y:S02]  /*01b0*/  LDG.E.64 R4, desc[UR4][R4.64] ;  /* 0x0000000404047981 */ /* 0x000ea4000c1e1b00 */
[--C-:B------:R-:W-:Y:S02]  /*01c0*/  IMAD.WIDE R8, R11, 0x4, R2.reuse ;  /* 0x000000040b087825 */ /* 0x100fe400078e0202 */
[----:B------:R-:W2:Y:S01]  /*01d0*/  LDG.E.64 R6, desc[UR4][R6.64] ;  /* 0x0000000406067981 */ /* 0x000ea2000c1e1b00 */
[----:B------:R-:W1:Y:S01]  /*01e0*/  LDC.64 R10, c[0x0][0x218] ;  /* 0x00008600ff0a7b82 */ /* 0x000e620000000a00 */
[----:B------:R-:W-:Y:S02]  /*01f0*/  IMAD.WIDE R2, R13, 0x4, R2 ;  /* 0x000000040d027825 */ /* 0x000fe400078e0202 */
[----:B------:R-:W3:Y:S04]  /*0200*/  LDG.E.64 R8, desc[UR4][R8.64] ;  /* 0x0000000408087981 */ /* 0x000ee8000c1e1b00 */
[----:B------:R-:W4:Y:S01]  /*0210*/  LDG.E.64 R2, desc[UR4][R2.64] ;  /* 0x0000000402027981 */ /* 0x000f22000c1e1b00 */
[----:B--2---:R-:W-:Y:S01]  /*0220*/  FADD R13, R4, R6 ;  /* 0x00000006040d7221 */ /* 0x004fe20000000000 */
[----:B------:R-:W-:-:S03]  /*0230*/  FADD R12, R5, R7 ;  /* 0x00000007050c7221 */ /* 0x000fc60000000000 */
[----:B---3--:R-:W-:Y:S01]  /*0240*/  FADD R13, R8, R13 ;  /* 0x0000000d080d7221 */ /* 0x008fe20000000000 */
[----:B------:R-:W-:-:S03]  /*0250*/  FADD R12, R9, R12 ;  /* 0x0000000c090c7221 */ /* 0x000fc60000000000 */
[----:B----4-:R-:W-:Y:S01]  /*0260*/  FADD R13, R2, R13 ;  /* 0x0000000d020d7221 */ /* 0x010fe20000000000 */
[----:B------:R-:W-:Y:S01]  /*0270*/  FADD R12, R3, R12 ;  /* 0x0000000c030c7221 */ /* 0x000fe20000000000 */
[----:B-1----:R-:W-:-:S04]  /*0280*/  IMAD.WIDE R4, R0, 0x4, R10 ;  /* 0x0000000400047825 */ /* 0x002fc800078e020a */
[----:B------:R-:W-:Y:S01]  /*0290*/  FMUL R6, R13, 0.25 ;  /* 0x3e8000000d067820 */ /* 0x000fe20000400000 */
[----:B------:R-:W-:-:S05]  /*02a0*/  FMUL R7, R12, 0.25 ;  /* 0x3e8000000c077820 */ /* 0x000fca0000400000 */
[----:B------:R-:W-:Y:S01]  /*02b0*/  STG.E.64 desc[UR4][R4.64], R6 ;  /* 0x0000000604007986 */ /* 0x000fe2000c101b04 */
[----:B------:R-:W-:Y:S05]  /*02c0*/  EXIT ;  /* 0x000000000000794d */ /* 0x000fea0003800000 */
.L_x_0:
[----:B------:R-:W-:-:S00]  /*02d0*/  BRA `(.L_x_0) ;  /* 0xfffffffc00fc7947 */ /* 0x000fc0000383ffff */
[----:B------:R-:W-:-:S00]  /*02e0*/  NOP ;  /* 0x0000000000007918 */ /* 0x000fc00000000000 */
        /* <DEDUP_REMOVED lines=9> */
.L_x_1:


//--------------------- .nv.constant0.triton_poi_fused_avg_pool2d_15 --------------------------
	.section	.nv.constant0.triton_poi_fused_avg_pool2d_15,"a",@progbits
	.sectionflags	@""
	.align	4
.nv.constant0.triton_poi_fused_avg_pool2d_15:
	.zero		548
